	.headerflags	@"EF_CUDA_TEXMODE_UNIFIED EF_CUDA_64BIT_ADDRESS EF_CUDA_ACCELERATORS EF_CUDA_SM90 EF_CUDA_VIRTUAL_SM(EF_CUDA_SM90)"
	.elftype	@"ET_EXEC"


//--------------------- .nv.info                  --------------------------
	.section	.nv.info,"",@"SHT_CUDA_INFO"
	.align	4


	//----- nvinfo : EIATTR_REGCOUNT
	.align		4
        /*0000*/ 	.byte	0x04, 0x2f
        /*0002*/ 	.short	(.L_1 - .L_0)
	.align		4
.L_0:
        /*0004*/ 	.word	index@(triton_poi_fused__unsafe_index_add_mul_sub_36)
        /*0008*/ 	.word	0x00000019


	//----- nvinfo : EIATTR_MIN_STACK_SIZE
	.align		4
.L_1:
        /*000c*/ 	.byte	0x04, 0x12
        /*000e*/ 	.short	(.L_3 - .L_2)
	.align		4
.L_2:
        /*0010*/ 	.word	index@(triton_poi_fused__unsafe_index_add_mul_sub_36)
        /*0014*/ 	.word	0x00000000


	//----- nvinfo : EIATTR_FRAME_SIZE
	.align		4
.L_3:
        /*0018*/ 	.byte	0x04, 0x11
        /*001a*/ 	.short	(.L_5 - .L_4)
	.align		4
.L_4:
        /*001c*/ 	.word	index@(triton_poi_fused__unsafe_index_add_mul_sub_36)
        /*0020*/ 	.word	0x00000000


	//----- nvinfo : EIATTR_MIN_STACK_SIZE
	.align		4
.L_5:
        /*0024*/ 	.byte	0x04, 0x12
        /*0026*/ 	.short	(.L_7 - .L_6)
	.align		4
.L_6:
        /*0028*/ 	.word	index@(triton_poi_fused__unsafe_index_add_mul_sub_36)
        /*002c*/ 	.word	0x00000000
.L_7:


//--------------------- .nv.info.triton_poi_fused__unsafe_index_add_mul_sub_36 --------------------------
	.section	.nv.info.triton_poi_fused__unsafe_index_add_mul_sub_36,"",@"SHT_CUDA_INFO"
	.sectionflags	@""
	.align	4


	//----- nvinfo : EIATTR_CUDA_API_VERSION
	.align		4
        /*0000*/ 	.byte	0x04, 0x37
        /*0002*/ 	.short	(.L_9 - .L_8)
.L_8:
        /*0004*/ 	.word	0x0000007c


	//----- nvinfo : EIATTR_KPARAM_INFO
	.align		4
.L_9:
        /*0008*/ 	.byte	0x04, 0x17
        /*000a*/ 	.short	(.L_11 - .L_10)
.L_10:
        /*000c*/ 	.word	0x00000000
        /*0010*/ 	.short	0x0006
        /*0012*/ 	.short	0x0030
        /*0014*/ 	.byte	0x00, 0xf0, 0x11, 0x00


	//----- nvinfo : EIATTR_KPARAM_INFO
	.align		4
.L_11:
        /*0018*/ 	.byte	0x04, 0x17
        /*001a*/ 	.short	(.L_13 - .L_12)
.L_12:
        /*001c*/ 	.word	0x00000000
        /*0020*/ 	.short	0x0005
        /*0022*/ 	.short	0x0028
        /*0024*/ 	.byte	0x00, 0xf4, 0x21, 0x00


	//----- nvinfo : EIATTR_KPARAM_INFO
	.align		4
.L_13:
        /*0028*/ 	.byte	0x04, 0x17
        /*002a*/ 	.short	(.L_15 - .L_14)
.L_14:
        /*002c*/ 	.word	0x00000000
        /*0030*/ 	.short	0x0004
        /*0032*/ 	.short	0x0020
        /*0034*/ 	.byte	0x00, 0xf4, 0x21, 0x00


	//----- nvinfo : EIATTR_KPARAM_INFO
	.align		4
.L_15:
        /*0038*/ 	.byte	0x04, 0x17
        /*003a*/ 	.short	(.L_17 - .L_16)
.L_16:
        /*003c*/ 	.word	0x00000000
        /*0040*/ 	.short	0x0003
        /*0042*/ 	.short	0x0018
        /*0044*/ 	.byte	0x00, 0xf4, 0x21, 0x00


	//----- nvinfo : EIATTR_KPARAM_INFO
	.align		4
.L_17:
        /*0048*/ 	.byte	0x04, 0x17
        /*004a*/ 	.short	(.L_19 - .L_18)
.L_18:
        /*004c*/ 	.word	0x00000000
        /*0050*/ 	.short	0x0002
        /*0052*/ 	.short	0x0010
        /*0054*/ 	.byte	0x00, 0xf4, 0x21, 0x00


	//----- nvinfo : EIATTR_KPARAM_INFO
	.align		4
.L_19:
        /*0058*/ 	.byte	0x04, 0x17
        /*005a*/ 	.short	(.L_21 - .L_20)
.L_20:
        /*005c*/ 	.word	0x00000000
        /*0060*/ 	.short	0x0001
        /*0062*/ 	.short	0x0008
        /*0064*/ 	.byte	0x00, 0xf4, 0x21, 0x00


	//----- nvinfo : EIATTR_KPARAM_INFO
	.align		4
.L_21:
        /*0068*/ 	.byte	0x04, 0x17
        /*006a*/ 	.short	(.L_23 - .L_22)
.L_22:
        /*006c*/ 	.word	0x00000000
        /*0070*/ 	.short	0x0000
        /*0072*/ 	.short	0x0000
        /*0074*/ 	.byte	0x00, 0xf4, 0x21, 0x00


	//----- nvinfo : EIATTR_SPARSE_MMA_MASK
	.align		4
.L_23:
        /*0078*/ 	.byte	0x03, 0x50
        /*007a*/ 	.short	0x0000


	//----- nvinfo : EIATTR_MAXREG_COUNT
	.align		4
        /*007c*/ 	.byte	0x03, 0x1b
        /*007e*/ 	.short	0x00ff


	//----- nvinfo : EIATTR_EXIT_INSTR_OFFSETS
	.align		4
        /*0080*/ 	.byte	0x04, 0x1c
        /*0082*/ 	.short	(.L_25 - .L_24)


	//   ....[0]....
.L_24:
        /*0084*/ 	.word	0x000004e0


	//----- nvinfo : EIATTR_REQNTID
	.align		4
.L_25:
        /*0088*/ 	.byte	0x04, 0x10
        /*008a*/ 	.short	(.L_27 - .L_26)
.L_26:
        /*008c*/ 	.word	0x00000100
        /*0090*/ 	.word	0x00000001
        /*0094*/ 	.word	0x00000001


	//----- nvinfo : EIATTR_CBANK_PARAM_SIZE
	.align		4
.L_27:
        /*0098*/ 	.byte	0x03, 0x19
        /*009a*/ 	.short	0x0034


	//----- nvinfo : EIATTR_PARAM_CBANK
	.align		4
        /*009c*/ 	.byte	0x04, 0x0a
        /*009e*/ 	.short	(.L_29 - .L_28)
	.align		4
.L_28:
        /*00a0*/ 	.word	index@(.nv.constant0.triton_poi_fused__unsafe_index_add_mul_sub_36)
        /*00a4*/ 	.short	0x0210
        /*00a6*/ 	.short	0x0034


	//----- nvinfo : EIATTR_SW_WAR
	.align		4
.L_29:
        /*00a8*/ 	.byte	0x04, 0x36
        /*00aa*/ 	.short	(.L_31 - .L_30)
.L_30:
        /*00ac*/ 	.word	0x00000008
.L_31:


//--------------------- .nv.callgraph             --------------------------
	.section	.nv.callgraph,"",@"SHT_CUDA_CALLGRAPH"
	.align	4
	.sectionentsize	8
	.align		4
        /*0000*/ 	.word	0x00000000
	.align		4
        /*0004*/ 	.word	0xffffffff
	.align		4
        /*0008*/ 	.word	0x00000000
	.align		4
        /*000c*/ 	.word	0xfffffffe
	.align		4
        /*0010*/ 	.word	0x00000000
	.align		4
        /*0014*/ 	.word	0xfffffffd
	.align		4
        /*0018*/ 	.word	0x00000000
	.align		4
        /*001c*/ 	.word	0xfffffffc


//--------------------- .text.triton_poi_fused__unsafe_index_add_mul_sub_36 --------------------------
	.section	.text.triton_poi_fused__unsafe_index_add_mul_sub_36,"ax",@progbits
	.align	128
        .global         triton_poi_fused__unsafe_index_add_mul_sub_36
        .type           triton_poi_fused__unsafe_index_add_mul_sub_36,@function
        .size           triton_poi_fused__unsafe_index_add_mul_sub_36,(.L_x_1 - triton_poi_fused__unsafe_index_add_mul_sub_36)
        .other          triton_poi_fused__unsafe_index_add_mul_sub_36,@"STO_CUDA_ENTRY STV_DEFAULT"
triton_poi_fused__unsafe_index_add_mul_sub_36:
.text.triton_poi_fused__unsafe_index_add_mul_sub_36:
[----:B------:R-:W-:Y:S01]  /*0000*/  LDC R1, c[0x0][0x28] ;  /* 0x00000a00ff017b82 */ /* 0x000fe20000000800 */
[----:B------:R-:W1:Y:S07]  /*0010*/  S2R R0, SR_TID.X ;  /* 0x0000000000007919 */ /* 0x000e6e0000002100 */
[----:B------:R-:W2:Y:S01]  /*0020*/  LDC.64 R14, c[0x0][0x210] ;  /* 0x00008400ff0e7b82 */ /* 0x000ea20000000a00 */
[----:B------:R-:W-:Y:S01]  /*0030*/  ULDC.64 UR4, c[0x0][0x208] ;  /* 0x0000820000047ab9 */ /* 0x000fe20000000a00 */
[----:B------:R-:W-:Y:S01]  /*0040*/  ULDC.64 UR6, c[0x0][0x220] ;  /* 0x0000880000067ab9 */ /* 0x000fe20000000a00 */
[----:B------:R-:W3:Y:S05]  /*0050*/  S2R R3, SR_CTAID.X ;  /* 0x0000000000037919 */ /* 0x000eea0000002500 */
[----:B------:R-:W4:Y:S01]  /*0060*/  LDC.64 R8, c[0x0][0x218] ;  /* 0x00008600ff087b82 */ /* 0x000f220000000a00 */
[----:B-1----:R-:W-:-:S05]  /*0070*/  IMAD.SHL.U32 R0, R0, 0x2, RZ ;  /* 0x0000000200007824 */ /* 0x002fca00078e00ff */
[----:B------:R-:W-:-:S05]  /*0080*/  LOP3.LUT R0, R0, 0x1fe, RZ, 0xc0, !PT ;  /* 0x000001fe00007812 */ /* 0x000fca00078ec0ff */
[----:B---3--:R-:W-:-:S05]  /*0090*/  IMAD R0, R3, 0x200, R0 ;  /* 0x0000020003007824 */ /* 0x008fca00078e0200 */
[----:B------:R-:W-:-:S04]  /*00a0*/  SHF.R.S32.HI R5, RZ, 0x1f, R0 ;  /* 0x0000001fff057819 */ /* 0x000fc80000011400 */
[----:B------:R-:W-:-:S04]  /*00b0*/  LEA.HI R2, R5, R0, RZ, 0x4 ;  /* 0x0000000005027211 */ /* 0x000fc800078f20ff */
[----:B------:R-:W-:Y:S02]  /*00c0*/  SHF.R.S32.HI R4, RZ, 0x4, R2 ;  /* 0x00000004ff047819 */ /* 0x000fe40000011402 */
[----:B------:R-:W-:Y:S02]  /*00d0*/  LOP3.LUT R7, R2, 0xfffffff0, RZ, 0xc0, !PT ;  /* 0xfffffff002077812 */ /* 0x000fe400078ec0ff */
[----:B------:R-:W-:-:S04]  /*00e0*/  LEA.HI R5, R4, R4, RZ, 0x4 ;  /* 0x0000000404057211 */ /* 0x000fc800078f20ff */
[----:B------:R-:W-:-:S05]  /*00f0*/  LOP3.LUT R5, R5, 0xfffffff0, RZ, 0xc0, !PT ;  /* 0xfffffff005057812 */ /* 0x000fca00078ec0ff */
[----:B------:R-:W-:-:S04]  /*0100*/  IMAD.IADD R5, R4, 0x1, -R5 ;  /* 0x0000000104057824 */ /* 0x000fc800078e0a05 */
[----:B--2---:R-:W-:Y:S02]  /*0110*/  IMAD.WIDE R14, R5, 0x8, R14 ;  /* 0x00000008050e7825 */ /* 0x004fe400078e020e */
[----:B------:R-:W1:Y:S04]  /*0120*/  LDC.64 R4, c[0x0][0x228] ;  /* 0x00008a00ff047b82 */ /* 0x000e680000000a00 */
[----:B------:R-:W2:Y:S01]  /*0130*/  LDG.E.EL.64 R14, desc[UR4][R14.64] ;  /* 0x000000040e0e7981 */ /* 0x000ea2000c2e1b00 */
[----:B------:R-:W-:-:S04]  /*0140*/  IMAD.IADD R12, R0, 0x1, -R7 ;  /* 0x00000001000c7824 */ /* 0x000fc800078e0a07 */
[----:B----4-:R-:W-:-:S06]  /*0150*/  IMAD.WIDE R8, R12, 0x8, R8 ;  /* 0x000000080c087825 */ /* 0x010fcc00078e0208 */
[----:B------:R-:W3:Y:S01]  /*0160*/  LDG.E.EL.128 R8, desc[UR4][R8.64] ;  /* 0x0000000408087981 */ /* 0x000ee2000c2e1d00 */
[----:B-1----:R-:W-:-:S06]  /*0170*/  IMAD.WIDE R4, R12, 0x8, R4 ;  /* 0x000000080c047825 */ /* 0x002fcc00078e0204 */
[----:B------:R-:W4:Y:S01]  /*0180*/  LDG.E.EL.128 R4, desc[UR4][R4.64] ;  /* 0x0000000404047981 */ /* 0x000f22000c2e1d00 */
[----:B------:R-:W-:-:S04]  /*0190*/  SHF.R.S32.HI R3, RZ, 0x16, R3 ;  /* 0x00000016ff037819 */ /* 0x000fc80000011403 */
[----:B------:R-:W-:-:S04]  /*01a0*/  SGXT R3, R3, 0x1 ;  /* 0x000000010303781a */ /* 0x000fc80000000200 */
[----:B------:R-:W-:Y:S02]  /*01b0*/  LEA.HI R3, R3, R0, RZ, 0x8 ;  /* 0x0000000003037211 */ /* 0x000fe400078f40ff */
[----:B--2---:R-:W-:-:S04]  /*01c0*/  SHF.R.U32.HI R13, RZ, 0x1c, R15 ;  /* 0x0000001cff0d7819 */ /* 0x004fc8000001160f */
[----:B------:R-:W-:-:S04]  /*01d0*/  LOP3.LUT R13, R13, 0x8, RZ, 0xc0, !PT ;  /* 0x000000080d0d7812 */ /* 0x000fc800078ec0ff */
[----:B------:R-:W-:Y:S02]  /*01e0*/  IADD3 R16, P0, R14, R13, RZ ;  /* 0x0000000d0e107210 */ /* 0x000fe40007f1e0ff */
[----:B---3--:R-:W-:-:S03]  /*01f0*/  SHF.R.U32.HI R19, RZ, 0x1a, R9 ;  /* 0x0000001aff137819 */ /* 0x008fc60000011609 */
[----:B------:R-:W-:Y:S01]  /*0200*/  IMAD.X R13, RZ, RZ, R15, P0 ;  /* 0x000000ffff0d7224 */ /* 0x000fe200000e060f */
[----:B------:R-:W-:Y:S01]  /*0210*/  LEA R2, P0, R8, UR6, 0x2 ;  /* 0x0000000608027c11 */ /* 0x000fe2000f8010ff */
[----:B------:R-:W-:Y:S01]  /*0220*/  IMAD.SHL.U32 R14, R16, 0x20, RZ ;  /* 0x00000020100e7824 */ /* 0x000fe200078e00ff */
[----:B------:R-:W-:Y:S02]  /*0230*/  SHF.R.U32.HI R15, RZ, 0x1a, R11 ;  /* 0x0000001aff0f7819 */ /* 0x000fe4000001160b */
[----:B------:R-:W-:Y:S02]  /*0240*/  LEA R17, P1, R10, UR6, 0x2 ;  /* 0x000000060a117c11 */ /* 0x000fe4000f8210ff */
[----:B------:R-:W-:Y:S02]  /*0250*/  LEA.HI.X R18, R8, UR7, R9, 0x2, P0 ;  /* 0x0000000708127c11 */ /* 0x000fe400080f1409 */
[----:B------:R-:W-:Y:S02]  /*0260*/  SHF.L.U64.HI R13, R16, 0x5, R13 ;  /* 0x00000005100d7819 */ /* 0x000fe4000001020d */
[----:B------:R-:W-:-:S02]  /*0270*/  LOP3.LUT R15, R15, 0x20, RZ, 0xc0, !PT ;  /* 0x000000200f0f7812 */ /* 0x000fc400078ec0ff */
[----:B----4-:R-:W-:Y:S02]  /*0280*/  LEA R9, P4, R4, UR6, 0x2 ;  /* 0x0000000604097c11 */ /* 0x010fe4000f8810ff */
[----:B------:R-:W-:Y:S02]  /*0290*/  LEA.HI.X R16, R10, UR7, R11, 0x2, P1 ;  /* 0x000000070a107c11 */ /* 0x000fe400088f140b */
[--C-:B------:R-:W-:Y:S02]  /*02a0*/  SHF.R.U32.HI R11, RZ, 0x1a, R5.reuse ;  /* 0x0000001aff0b7819 */ /* 0x100fe40000011605 */
[----:B------:R-:W-:Y:S02]  /*02b0*/  LEA.HI.X R20, R4, UR7, R5, 0x2, P4 ;  /* 0x0000000704147c11 */ /* 0x000fe4000a0f1405 */
[----:B------:R-:W1:Y:S01]  /*02c0*/  LDC.64 R4, c[0x0][0x230] ;  /* 0x00008c00ff047b82 */ /* 0x000e620000000a00 */
[----:B------:R-:W-:Y:S02]  /*02d0*/  IADD3 R8, P2, P3, R14, R17, R15 ;  /* 0x000000110e087210 */ /* 0x000fe40007b5e00f */
[----:B------:R-:W-:-:S02]  /*02e0*/  LOP3.LUT R19, R19, 0x20, RZ, 0xc0, !PT ;  /* 0x0000002013137812 */ /* 0x000fc400078ec0ff */
[----:B------:R-:W-:Y:S02]  /*02f0*/  LEA R15, P4, R6, UR6, 0x2 ;  /* 0x00000006060f7c11 */ /* 0x000fe4000f8810ff */
[----:B------:R-:W-:Y:S02]  /*0300*/  SHF.R.U32.HI R10, RZ, 0x1a, R7 ;  /* 0x0000001aff0a7819 */ /* 0x000fe40000011607 */
[----:B------:R-:W-:Y:S02]  /*0310*/  LOP3.LUT R11, R11, 0x20, RZ, 0xc0, !PT ;  /* 0x000000200b0b7812 */ /* 0x000fe400078ec0ff */
[----:B------:R-:W-:Y:S02]  /*0320*/  IADD3 R2, P0, P1, R14, R2, R19 ;  /* 0x000000020e027210 */ /* 0x000fe4000791e013 */
[----:B------:R-:W-:Y:S02]  /*0330*/  LEA.HI.X R22, R6, UR7, R7, 0x2, P4 ;  /* 0x0000000706167c11 */ /* 0x000fe4000a0f1407 */
[----:B------:R-:W-:-:S02]  /*0340*/  LOP3.LUT R7, R10, 0x20, RZ, 0xc0, !PT ;  /* 0x000000200a077812 */ /* 0x000fc400078ec0ff */
[C---:B------:R-:W-:Y:S02]  /*0350*/  IADD3 R6, P4, P5, R14.reuse, R9, R11 ;  /* 0x000000090e067210 */ /* 0x040fe40007d9e00b */
[----:B------:R-:W-:Y:S02]  /*0360*/  SHF.R.S32.HI R11, RZ, 0x8, R3 ;  /* 0x00000008ff0b7819 */ /* 0x000fe40000011403 */
[----:B------:R-:W-:Y:S02]  /*0370*/  IADD3.X R3, R13, R18, RZ, P0, P1 ;  /* 0x000000120d037210 */ /* 0x000fe400007e24ff */
[----:B------:R-:W-:Y:S01]  /*0380*/  IADD3 R10, P0, P1, R14, R15, R7 ;  /* 0x0000000f0e0a7210 */ /* 0x000fe2000791e007 */
[----:B------:R-:W-:Y:S01]  /*0390*/  IMAD.SHL.U32 R15, R11, 0x40, RZ ;  /* 0x000000400b0f7824 */ /* 0x000fe200078e00ff */
[C---:B------:R-:W-:Y:S02]  /*03a0*/  IADD3.X R9, R13.reuse, R16, RZ, P2, P3 ;  /* 0x000000100d097210 */ /* 0x040fe400017e64ff */
[----:B------:R-:W-:Y:S01]  /*03b0*/  IADD3.X R7, R13, R20, RZ, P4, P5 ;  /* 0x000000140d077210 */ /* 0x000fe200027ea4ff */
[----:B------:R-:W-:Y:S01]  /*03c0*/  IMAD.WIDE R2, R15, 0x4, R2 ;  /* 0x000000040f027825 */ /* 0x000fe200078e0202 */
[----:B------:R-:W-:-:S03]  /*03d0*/  IADD3.X R11, R13, R22, RZ, P0, P1 ;  /* 0x000000160d0b7210 */ /* 0x000fc600007e24ff */
[C---:B------:R-:W-:Y:S02]  /*03e0*/  IMAD.WIDE R8, R15.reuse, 0x4, R8 ;  /* 0x000000040f087825 */ /* 0x040fe400078e0208 */
[----:B------:R-:W2:Y:S02]  /*03f0*/  LDG.E.EL R3, desc[UR4][R2.64] ;  /* 0x0000000402037981 */ /* 0x000ea4000c2e1900 */
[C---:B------:R-:W-:Y:S02]  /*0400*/  IMAD.WIDE R6, R15.reuse, 0x4, R6 ;  /* 0x000000040f067825 */ /* 0x040fe400078e0206 */
[----:B------:R-:W3:Y:S02]  /*0410*/  LDG.E.EL R8, desc[UR4][R8.64] ;  /* 0x0000000408087981 */ /* 0x000ee4000c2e1900 */
[----:B------:R-:W-:Y:S02]  /*0420*/  IMAD.WIDE R10, R15, 0x4, R10 ;  /* 0x000000040f0a7825 */ /* 0x000fe400078e020a */
[----:B------:R-:W2:Y:S02]  /*0430*/  LDG.E.EL R6, desc[UR4][R6.64] ;  /* 0x0000000406067981 */ /* 0x000ea4000c2e1900 */
[----:B-1----:R-:W-:-:S02]  /*0440*/  IMAD.WIDE R4, R12, 0x4, R4 ;  /* 0x000000040c047825 */ /* 0x002fc400078e0204 */
[----:B------:R-:W3:Y:S01]  /*0450*/  LDG.E.EL R11, desc[UR4][R10.64] ;  /* 0x000000040a0b7981 */ /* 0x000ee2000c2e1900 */
[----:B------:R-:W1:Y:S03]  /*0460*/  LDC.64 R12, c[0x0][0x238] ;  /* 0x00008e00ff0c7b82 */ /* 0x000e660000000a00 */
[----:B------:R-:W4:Y:S01]  /*0470*/  LDG.E.EL.64 R4, desc[UR4][R4.64] ;  /* 0x0000000404047981 */ /* 0x000f22000c2e1b00 */
[----:B-1----:R-:W-:-:S04]  /*0480*/  IMAD.WIDE R12, R0, 0x4, R12 ;  /* 0x00000004000c7825 */ /* 0x002fc800078e020c */
[----:B--2---:R-:W-:Y:S01]  /*0490*/  FADD R14, -R3, R6 ;  /* 0x00000006030e7221 */ /* 0x004fe20000000100 */
[----:B---3--:R-:W-:-:S03]  /*04a0*/  FADD R15, -R8, R11 ;  /* 0x0000000b080f7221 */ /* 0x008fc60000000100 */
[----:B----4-:R-:W-:Y:S01]  /*04b0*/  FFMA R14, R4, R14, R3 ;  /* 0x0000000e040e7223 */ /* 0x010fe20000000003 */
[----:B------:R-:W-:-:S05]  /*04c0*/  FFMA R15, R5, R15, R8 ;  /* 0x0000000f050f7223 */ /* 0x000fca0000000008 */
[----:B------:R-:W-:Y:S01]  /*04d0*/  STG.E.64 desc[UR4][R12.64], R14 ;  /* 0x0000000e0c007986 */ /* 0x000fe2000c101b04 */
[----:B------:R-:W-:Y:S05]  /*04e0*/  EXIT ;  /* 0x000000000000794d */ /* 0x000fea0003800000 */
.L_x_0:
[----:B------:R-:W-:-:S00]  /*04f0*/  BRA `(.L_x_0) ;  /* 0xfffffffc00fc7947 */ /* 0x000fc0000383ffff */
[----:B------:R-:W-:-:S00]  /*0500*/  NOP ;  /* 0x0000000000007918 */ /* 0x000fc00000000000 */
[----:B------:R-:W-:-:S00]  /*0510*/  NOP ;  /* 0x0000000000007918 */ /* 0x000fc00000000000 */
[----:B------:R-:W-:-:S00]  /*0520*/  NOP ;  /* 0x0000000000007918 */ /* 0x000fc00000000000 */
[----:B------:R-:W-:-:S00]  /*0530*/  NOP ;  /* 0x0000000000007918 */ /* 0x000fc00000000000 */
[----:B------:R-:W-:-:S00]  /*0540*/  NOP ;  /* 0x0000000000007918 */ /* 0x000fc00000000000 */
[----:B------:R-:W-:-:S00]  /*0550*/  NOP ;  /* 0x0000000000007918 */ /* 0x000fc00000000000 */
[----:B------:R-:W-:-:S00]  /*0560*/  NOP ;  /* 0x0000000000007918 */ /* 0x000fc00000000000 */
[----:B------:R-:W-:-:S00]  /*0570*/  NOP ;  /* 0x0000000000007918 */ /* 0x000fc00000000000 */
.L_x_1:


//--------------------- .nv.constant0.triton_poi_fused__unsafe_index_add_mul_sub_36 --------------------------
	.section	.nv.constant0.triton_poi_fused__unsafe_index_add_mul_sub_36,"a",@progbits
	.sectionflags	@""
	.align	4
.nv.constant0.triton_poi_fused__unsafe_index_add_mul_sub_36:
	.zero		580
